//
// Generated by NVIDIA NVVM Compiler
//
// Compiler Build ID: CL-36424714
// Cuda compilation tools, release 13.0, V13.0.88
// Based on NVVM 20.0.0
//

.version 9.0
.target sm_100
.address_size 64

	// .globl	_Z16copy_to_borderedPiS_i
// _ZZ12compute_cellPiS_iE4tile has been demoted

.visible .entry _Z16copy_to_borderedPiS_i(
	.param .u64 .ptr .align 1 _Z16copy_to_borderedPiS_i_param_0,
	.param .u64 .ptr .align 1 _Z16copy_to_borderedPiS_i_param_1,
	.param .u32 _Z16copy_to_borderedPiS_i_param_2
)
{
	.reg .b32 	%r<23>;
	.reg .b64 	%rd<9>;

	ld.param.u64 	%rd1, [_Z16copy_to_borderedPiS_i_param_0];
	ld.param.u64 	%rd2, [_Z16copy_to_borderedPiS_i_param_1];
	ld.param.u32 	%r1, [_Z16copy_to_borderedPiS_i_param_2];
	cvta.to.global.u64 	%rd3, %rd2;
	cvta.to.global.u64 	%rd4, %rd1;
	mul.lo.s32 	%r2, %r1, %r1;
	mov.u32 	%r3, %ctaid.x;
	mov.u32 	%r4, %ntid.x;
	mov.u32 	%r5, %tid.x;
	mad.lo.s32 	%r6, %r3, %r4, %r5;
	mov.u32 	%r7, %ctaid.y;
	mov.u32 	%r8, %ntid.y;
	mov.u32 	%r9, %tid.y;
	mad.lo.s32 	%r10, %r7, %r8, %r9;
	mov.u32 	%r11, %ctaid.z;
	mov.u32 	%r12, %ntid.z;
	mov.u32 	%r13, %tid.z;
	mad.lo.s32 	%r14, %r11, %r12, %r13;
	mul.lo.s32 	%r15, %r2, %r6;
	mad.lo.s32 	%r16, %r1, %r10, %r14;
	add.s32 	%r17, %r16, %r15;
	mul.wide.s32 	%rd5, %r17, 4;
	add.s64 	%rd6, %rd4, %rd5;
	ld.global.u32 	%r18, [%rd6];
	add.s32 	%r19, %r15, %r2;
	add.s32 	%r20, %r16, %r1;
	add.s32 	%r21, %r20, %r19;
	add.s32 	%r22, %r21, 1;
	mul.wide.s32 	%rd7, %r22, 4;
	add.s64 	%rd8, %rd3, %rd7;
	st.global.u32 	[%rd8], %r18;
	ret;

}
	// .globl	_Z11copy_to_rawPiS_i
.visible .entry _Z11copy_to_rawPiS_i(
	.param .u64 .ptr .align 1 _Z11copy_to_rawPiS_i_param_0,
	.param .u64 .ptr .align 1 _Z11copy_to_rawPiS_i_param_1,
	.param .u32 _Z11copy_to_rawPiS_i_param_2
)
{
	.reg .b32 	%r<23>;
	.reg .b64 	%rd<9>;

	ld.param.u64 	%rd1, [_Z11copy_to_rawPiS_i_param_0];
	ld.param.u64 	%rd2, [_Z11copy_to_rawPiS_i_param_1];
	ld.param.u32 	%r1, [_Z11copy_to_rawPiS_i_param_2];
	cvta.to.global.u64 	%rd3, %rd2;
	cvta.to.global.u64 	%rd4, %rd1;
	mul.lo.s32 	%r2, %r1, %r1;
	mov.u32 	%r3, %ctaid.x;
	mov.u32 	%r4, %ntid.x;
	mov.u32 	%r5, %tid.x;
	mad.lo.s32 	%r6, %r3, %r4, %r5;
	mov.u32 	%r7, %ctaid.y;
	mov.u32 	%r8, %ntid.y;
	mov.u32 	%r9, %tid.y;
	mad.lo.s32 	%r10, %r7, %r8, %r9;
	mov.u32 	%r11, %ctaid.z;
	mov.u32 	%r12, %ntid.z;
	mov.u32 	%r13, %tid.z;
	mad.lo.s32 	%r14, %r11, %r12, %r13;
	mul.lo.s32 	%r15, %r2, %r6;
	add.s32 	%r16, %r15, %r2;
	mad.lo.s32 	%r17, %r1, %r10, %r14;
	add.s32 	%r18, %r17, %r1;
	add.s32 	%r19, %r18, %r16;
	add.s32 	%r20, %r19, 1;
	mul.wide.s32 	%rd5, %r20, 4;
	add.s64 	%rd6, %rd4, %rd5;
	ld.global.u32 	%r21, [%rd6];
	add.s32 	%r22, %r17, %r15;
	mul.wide.s32 	%rd7, %r22, 4;
	add.s64 	%rd8, %rd3, %rd7;
	st.global.u32 	[%rd8], %r21;
	ret;

}
	// .globl	_Z12compute_cellPiS_i
.visible .entry _Z12compute_cellPiS_i(
	.param .u64 .ptr .align 1 _Z12compute_cellPiS_i_param_0,
	.param .u64 .ptr .align 1 _Z12compute_cellPiS_i_param_1,
	.param .u32 _Z12compute_cellPiS_i_param_2
)
{
	.reg .pred 	%p<3>;
	.reg .b32 	%r<83>;
	.reg .b64 	%rd<9>;
	// demoted variable
	.shared .align 4 .b8 _ZZ12compute_cellPiS_iE4tile[2176];
	ld.param.u64 	%rd2, [_Z12compute_cellPiS_i_param_0];
	ld.param.u64 	%rd1, [_Z12compute_cellPiS_i_param_1];
	ld.param.u32 	%r7, [_Z12compute_cellPiS_i_param_2];
	cvta.to.global.u64 	%rd3, %rd2;
	mov.u32 	%r8, %ctaid.x;
	mov.u32 	%r9, %ntid.x;
	mov.u32 	%r10, %tid.x;
	mad.lo.s32 	%r11, %r8, %r9, %r10;
	mov.u32 	%r12, %ctaid.y;
	mov.u32 	%r13, %ntid.y;
	mov.u32 	%r14, %tid.y;
	mad.lo.s32 	%r15, %r12, %r13, %r14;
	mov.u32 	%r16, %ctaid.z;
	mov.u32 	%r17, %ntid.z;
	mov.u32 	%r18, %tid.z;
	mad.lo.s32 	%r19, %r16, %r17, %r18;
	mov.u32 	%r20, _ZZ12compute_cellPiS_iE4tile;
	mad.lo.s32 	%r21, %r10, 544, %r20;
	mad.lo.s32 	%r22, %r14, 136, %r21;
	shl.b32 	%r23, %r18, 2;
	add.s32 	%r24, %r22, %r23;
	add.s32 	%r1, %r24, 680;
	mad.lo.s32 	%r25, %r7, %r11, %r15;
	mad.lo.s32 	%r2, %r25, %r7, %r19;
	mul.wide.s32 	%rd4, %r2, 4;
	add.s64 	%rd5, %rd3, %rd4;
	ld.global.u32 	%r26, [%rd5];
	st.shared.u32 	[%r24+684], %r26;
	bar.sync 	0;
	ld.shared.u32 	%r27, [%r24];
	ld.shared.u32 	%r28, [%r24+4];
	add.s32 	%r29, %r28, %r27;
	ld.shared.u32 	%r30, [%r24+8];
	add.s32 	%r31, %r30, %r29;
	ld.shared.u32 	%r32, [%r24+136];
	add.s32 	%r33, %r32, %r31;
	ld.shared.u32 	%r34, [%r24+140];
	add.s32 	%r35, %r34, %r33;
	ld.shared.u32 	%r36, [%r24+144];
	add.s32 	%r37, %r36, %r35;
	ld.shared.u32 	%r38, [%r24+272];
	add.s32 	%r39, %r38, %r37;
	ld.shared.u32 	%r40, [%r24+276];
	add.s32 	%r41, %r40, %r39;
	ld.shared.u32 	%r42, [%r24+280];
	add.s32 	%r43, %r42, %r41;
	ld.shared.u32 	%r44, [%r24+544];
	add.s32 	%r45, %r44, %r43;
	ld.shared.u32 	%r46, [%r24+548];
	add.s32 	%r47, %r46, %r45;
	ld.shared.u32 	%r48, [%r24+552];
	add.s32 	%r49, %r48, %r47;
	ld.shared.u32 	%r50, [%r24+680];
	add.s32 	%r51, %r50, %r49;
	ld.shared.u32 	%r52, [%r24+684];
	add.s32 	%r53, %r52, %r51;
	ld.shared.u32 	%r54, [%r24+688];
	add.s32 	%r55, %r54, %r53;
	ld.shared.u32 	%r56, [%r24+816];
	add.s32 	%r57, %r56, %r55;
	ld.shared.u32 	%r58, [%r24+820];
	add.s32 	%r59, %r58, %r57;
	ld.shared.u32 	%r60, [%r24+824];
	add.s32 	%r61, %r60, %r59;
	ld.shared.u32 	%r62, [%r24+1088];
	add.s32 	%r63, %r62, %r61;
	ld.shared.u32 	%r64, [%r24+1092];
	add.s32 	%r65, %r64, %r63;
	ld.shared.u32 	%r66, [%r24+1096];
	add.s32 	%r67, %r66, %r65;
	ld.shared.u32 	%r68, [%r24+1224];
	add.s32 	%r69, %r68, %r67;
	ld.shared.u32 	%r70, [%r24+1228];
	add.s32 	%r71, %r70, %r69;
	ld.shared.u32 	%r72, [%r24+1232];
	add.s32 	%r73, %r72, %r71;
	ld.shared.u32 	%r74, [%r24+1360];
	add.s32 	%r75, %r74, %r73;
	ld.shared.u32 	%r76, [%r24+1364];
	add.s32 	%r77, %r76, %r75;
	ld.shared.u32 	%r78, [%r24+1368];
	add.s32 	%r79, %r78, %r77;
	sub.s32 	%r3, %r79, %r52;
	bar.sync 	0;
	add.s32 	%r80, %r3, -6;
	setp.lt.u32 	%p1, %r80, -2;
	mov.b32 	%r82, 0;
	@%p1 bra 	$L__BB2_3;
	setp.eq.s32 	%p2, %r3, 5;
	mov.b32 	%r82, 1;
	@%p2 bra 	$L__BB2_3;
	ld.shared.u32 	%r82, [%r1+4];
$L__BB2_3:
	cvta.to.global.u64 	%rd6, %rd1;
	bar.sync 	0;
	add.s64 	%rd8, %rd6, %rd4;
	st.global.u32 	[%rd8], %r82;
	ret;

}


// ===== COMPILED SASS (sm_100) =====

	.target	sm_100

	.elftype	@"ET_EXEC"


//--------------------- .note.nv.tkinfo           --------------------------
	.section	.note.nv.tkinfo,"",@"SHT_NOTE"
	.sectionflags	@"SHF_NOTE_NV_TKINFO"
	.tkinfo
        /*0018*/ 	.word	0x00000002
        /*0030*/ 	.string	""
        /*0030*/ 	.string	"ptxas"
        /*0030*/ 	.string	"Cuda compilation tools, release 13.0, V13.0.88"
        /*0030*/ 	.string	"Build cuda_13.0.r13.0/compiler.36424714_0"
        /*0030*/ 	.string	"-arch sm_100 -m 64 "



//--------------------- .note.nv.cuinfo           --------------------------
	.section	.note.nv.cuinfo,"",@"SHT_NOTE"
	.sectionflags	@"SHF_NOTE_NV_CUINFO"
        /*0018*/ 	.short	0x0002
        /*001a*/ 	.short	0x0064
        /*001c*/ 	.short	0x0082
	.zero		2


//--------------------- .nv.info                  --------------------------
	.section	.nv.info,"",@"SHT_CUDA_INFO"
	.align	4


	//----- nvinfo : EIATTR_REGCOUNT
	.align		4
        /*0000*/ 	.byte	0x04, 0x2f
        /*0002*/ 	.short	(.L_1 - .L_0)
	.align		4
.L_0:
        /*0004*/ 	.word	index@(_Z16copy_to_borderedPiS_i)
        /*0008*/ 	.word	0x0000000c


	//----- nvinfo : EIATTR_FRAME_SIZE
	.align		4
.L_1:
        /*000c*/ 	.byte	0x04, 0x11
        /*000e*/ 	.short	(.L_3 - .L_2)
	.align		4
.L_2:
        /*0010*/ 	.word	index@(_Z16copy_to_borderedPiS_i)
        /*0014*/ 	.word	0x00000000


	//----- nvinfo : EIATTR_REGCOUNT
	.align		4
.L_3:
        /*0018*/ 	.byte	0x04, 0x2f
        /*001a*/ 	.short	(.L_5 - .L_4)
	.align		4
.L_4:
        /*001c*/ 	.word	index@(_Z11copy_to_rawPiS_i)
        /*0020*/ 	.word	0x0000000c


	//----- nvinfo : EIATTR_FRAME_SIZE
	.align		4
.L_5:
        /*0024*/ 	.byte	0x04, 0x11
        /*0026*/ 	.short	(.L_7 - .L_6)
	.align		4
.L_6:
        /*0028*/ 	.word	index@(_Z11copy_to_rawPiS_i)
        /*002c*/ 	.word	0x00000000


	//----- nvinfo : EIATTR_REGCOUNT
	.align		4
.L_7:
        /*0030*/ 	.byte	0x04, 0x2f
        /*0032*/ 	.short	(.L_9 - .L_8)
	.align		4
.L_8:
        /*0034*/ 	.word	index@(_Z12compute_cellPiS_i)
        /*0038*/ 	.word	0x0000001a


	//----- nvinfo : EIATTR_FRAME_SIZE
	.align		4
.L_9:
        /*003c*/ 	.byte	0x04, 0x11
        /*003e*/ 	.short	(.L_11 - .L_10)
	.align		4
.L_10:
        /*0040*/ 	.word	index@(_Z12compute_cellPiS_i)
        /*0044*/ 	.word	0x00000000


	//----- nvinfo : EIATTR_MIN_STACK_SIZE
	.align		4
.L_11:
        /*0048*/ 	.byte	0x04, 0x12
        /*004a*/ 	.short	(.L_13 - .L_12)
	.align		4
.L_12:
        /*004c*/ 	.word	index@(_Z12compute_cellPiS_i)
        /*0050*/ 	.word	0x00000000


	//----- nvinfo : EIATTR_MIN_STACK_SIZE
	.align		4
.L_13:
        /*0054*/ 	.byte	0x04, 0x12
        /*0056*/ 	.short	(.L_15 - .L_14)
	.align		4
.L_14:
        /*0058*/ 	.word	index@(_Z11copy_to_rawPiS_i)
        /*005c*/ 	.word	0x00000000


	//----- nvinfo : EIATTR_MIN_STACK_SIZE
	.align		4
.L_15:
        /*0060*/ 	.byte	0x04, 0x12
        /*0062*/ 	.short	(.L_17 - .L_16)
	.align		4
.L_16:
        /*0064*/ 	.word	index@(_Z16copy_to_borderedPiS_i)
        /*0068*/ 	.word	0x00000000
.L_17:


//--------------------- .nv.compat                --------------------------
	.section	.nv.compat,"",@"SHT_CUDA_COMPAT_INFO"
	.align	4
        /*0000*/ 	.byte	0x02, 0x09, 0x00, 0x00, 0x02, 0x02, 0x01, 0x00, 0x02, 0x05, 0x05, 0x00, 0x03, 0x07, 0x01, 0x01
        /*0010*/ 	.byte	0x02, 0x03, 0x00, 0x00, 0x02, 0x06, 0x01, 0x00, 0x04, 0x0b, 0x08, 0x00, 0x09, 0x00, 0x00, 0x00
        /*0020*/ 	.byte	0x00, 0x00, 0x00, 0x00


//--------------------- .nv.info._Z12compute_cellPiS_i --------------------------
	.section	.nv.info._Z12compute_cellPiS_i,"",@"SHT_CUDA_INFO"
	.sectionflags	@""
	.align	4


	//----- nvinfo : EIATTR_CUDA_API_VERSION
	.align		4
        /*0000*/ 	.byte	0x04, 0x37
        /*0002*/ 	.short	(.L_19 - .L_18)
.L_18:
        /*0004*/ 	.word	0x00000082


	//----- nvinfo : EIATTR_KPARAM_INFO
	.align		4
.L_19:
        /*0008*/ 	.byte	0x04, 0x17
        /*000a*/ 	.short	(.L_21 - .L_20)
.L_20:
        /*000c*/ 	.word	0x00000000
        /*0010*/ 	.short	0x0002
        /*0012*/ 	.short	0x0010
        /*0014*/ 	.byte	0x00, 0xf0, 0x11, 0x00


	//----- nvinfo : EIATTR_KPARAM_INFO
	.align		4
.L_21:
        /*0018*/ 	.byte	0x04, 0x17
        /*001a*/ 	.short	(.L_23 - .L_22)
.L_22:
        /*001c*/ 	.word	0x00000000
        /*0020*/ 	.short	0x0001
        /*0022*/ 	.short	0x0008
        /*0024*/ 	.byte	0x00, 0xf5, 0x21, 0x00


	//----- nvinfo : EIATTR_KPARAM_INFO
	.align		4
.L_23:
        /*0028*/ 	.byte	0x04, 0x17
        /*002a*/ 	.short	(.L_25 - .L_24)
.L_24:
        /*002c*/ 	.word	0x00000000
        /*0030*/ 	.short	0x0000
        /*0032*/ 	.short	0x0000
        /*0034*/ 	.byte	0x00, 0xf5, 0x21, 0x00


	//----- nvinfo : EIATTR_SPARSE_MMA_MASK
	.align		4
.L_25:
        /*0038*/ 	.byte	0x03, 0x50
        /*003a*/ 	.short	0x0000


	//----- nvinfo : EIATTR_MAXREG_COUNT
	.align		4
        /*003c*/ 	.byte	0x03, 0x1b
        /*003e*/ 	.short	0x00ff


	//----- nvinfo : EIATTR_NUM_BARRIERS
	.align		4
        /*0040*/ 	.byte	0x02, 0x4c
        /*0042*/ 	.byte	0x01
	.zero		1


	//----- nvinfo : EIATTR_MERCURY_ISA_VERSION
	.align		4
        /*0044*/ 	.byte	0x03, 0x5f
        /*0046*/ 	.short	0x0101


	//----- nvinfo : EIATTR_VRC_CTA_INIT_COUNT
	.align		4
        /*0048*/ 	.byte	0x02, 0x4a
	.zero		1
	.zero		1


	//----- nvinfo : EIATTR_EXIT_INSTR_OFFSETS
	.align		4
        /*004c*/ 	.byte	0x04, 0x1c
        /*004e*/ 	.short	(.L_27 - .L_26)


	//   ....[0]....
.L_26:
        /*0050*/ 	.word	0x00000530


	//----- nvinfo : EIATTR_CRS_STACK_SIZE
	.align		4
.L_27:
        /*0054*/ 	.byte	0x04, 0x1e
        /*0056*/ 	.short	(.L_29 - .L_28)
.L_28:
        /*0058*/ 	.word	0x00000000


	//----- nvinfo : EIATTR_CBANK_PARAM_SIZE
	.align		4
.L_29:
        /*005c*/ 	.byte	0x03, 0x19
        /*005e*/ 	.short	0x0014


	//----- nvinfo : EIATTR_PARAM_CBANK
	.align		4
        /*0060*/ 	.byte	0x04, 0x0a
        /*0062*/ 	.short	(.L_31 - .L_30)
	.align		4
.L_30:
        /*0064*/ 	.word	index@(.nv.constant0._Z12compute_cellPiS_i)
        /*0068*/ 	.short	0x0380
        /*006a*/ 	.short	0x0014


	//----- nvinfo : EIATTR_SW_WAR
	.align		4
.L_31:
        /*006c*/ 	.byte	0x04, 0x36
        /*006e*/ 	.short	(.L_33 - .L_32)
.L_32:
        /*0070*/ 	.word	0x00000008
.L_33:


//--------------------- .nv.info._Z11copy_to_rawPiS_i --------------------------
	.section	.nv.info._Z11copy_to_rawPiS_i,"",@"SHT_CUDA_INFO"
	.sectionflags	@""
	.align	4


	//----- nvinfo : EIATTR_CUDA_API_VERSION
	.align		4
        /*0000*/ 	.byte	0x04, 0x37
        /*0002*/ 	.short	(.L_35 - .L_34)
.L_34:
        /*0004*/ 	.word	0x00000082


	//----- nvinfo : EIATTR_KPARAM_INFO
	.align		4
.L_35:
        /*0008*/ 	.byte	0x04, 0x17
        /*000a*/ 	.short	(.L_37 - .L_36)
.L_36:
        /*000c*/ 	.word	0x00000000
        /*0010*/ 	.short	0x0002
        /*0012*/ 	.short	0x0010
        /*0014*/ 	.byte	0x00, 0xf0, 0x11, 0x00


	//----- nvinfo : EIATTR_KPARAM_INFO
	.align		4
.L_37:
        /*0018*/ 	.byte	0x04, 0x17
        /*001a*/ 	.short	(.L_39 - .L_38)
.L_38:
        /*001c*/ 	.word	0x00000000
        /*0020*/ 	.short	0x0001
        /*0022*/ 	.short	0x0008
        /*0024*/ 	.byte	0x00, 0xf5, 0x21, 0x00


	//----- nvinfo : EIATTR_KPARAM_INFO
	.align		4
.L_39:
        /*0028*/ 	.byte	0x04, 0x17
        /*002a*/ 	.short	(.L_41 - .L_40)
.L_40:
        /*002c*/ 	.word	0x00000000
        /*0030*/ 	.short	0x0000
        /*0032*/ 	.short	0x0000
        /*0034*/ 	.byte	0x00, 0xf5, 0x21, 0x00


	//----- nvinfo : EIATTR_SPARSE_MMA_MASK
	.align		4
.L_41:
        /*0038*/ 	.byte	0x03, 0x50
        /*003a*/ 	.short	0x0000


	//----- nvinfo : EIATTR_MAXREG_COUNT
	.align		4
        /*003c*/ 	.byte	0x03, 0x1b
        /*003e*/ 	.short	0x00ff


	//----- nvinfo : EIATTR_MERCURY_ISA_VERSION
	.align		4
        /*0040*/ 	.byte	0x03, 0x5f
        /*0042*/ 	.short	0x0101


	//----- nvinfo : EIATTR_VRC_CTA_INIT_COUNT
	.align		4
        /*0044*/ 	.byte	0x02, 0x4a
	.zero		1
	.zero		1


	//----- nvinfo : EIATTR_EXIT_INSTR_OFFSETS
	.align		4
        /*0048*/ 	.byte	0x04, 0x1c
        /*004a*/ 	.short	(.L_43 - .L_42)


	//   ....[0]....
.L_42:
        /*004c*/ 	.word	0x000001b0


	//----- nvinfo : EIATTR_CBANK_PARAM_SIZE
	.align		4
.L_43:
        /*0050*/ 	.byte	0x03, 0x19
        /*0052*/ 	.short	0x0014


	//----- nvinfo : EIATTR_PARAM_CBANK
	.align		4
        /*0054*/ 	.byte	0x04, 0x0a
        /*0056*/ 	.short	(.L_45 - .L_44)
	.align		4
.L_44:
        /*0058*/ 	.word	index@(.nv.constant0._Z11copy_to_rawPiS_i)
        /*005c*/ 	.short	0x0380
        /*005e*/ 	.short	0x0014


	//----- nvinfo : EIATTR_SW_WAR
	.align		4
.L_45:
        /*0060*/ 	.byte	0x04, 0x36
        /*0062*/ 	.short	(.L_47 - .L_46)
.L_46:
        /*0064*/ 	.word	0x00000008
.L_47:


//--------------------- .nv.info._Z16copy_to_borderedPiS_i --------------------------
	.section	.nv.info._Z16copy_to_borderedPiS_i,"",@"SHT_CUDA_INFO"
	.sectionflags	@""
	.align	4


	//----- nvinfo : EIATTR_CUDA_API_VERSION
	.align		4
        /*0000*/ 	.byte	0x04, 0x37
        /*0002*/ 	.short	(.L_49 - .L_48)
.L_48:
        /*0004*/ 	.word	0x00000082


	//----- nvinfo : EIATTR_KPARAM_INFO
	.align		4
.L_49:
        /*0008*/ 	.byte	0x04, 0x17
        /*000a*/ 	.short	(.L_51 - .L_50)
.L_50:
        /*000c*/ 	.word	0x00000000
        /*0010*/ 	.short	0x0002
        /*0012*/ 	.short	0x0010
        /*0014*/ 	.byte	0x00, 0xf0, 0x11, 0x00


	//----- nvinfo : EIATTR_KPARAM_INFO
	.align		4
.L_51:
        /*0018*/ 	.byte	0x04, 0x17
        /*001a*/ 	.short	(.L_53 - .L_52)
.L_52:
        /*001c*/ 	.word	0x00000000
        /*0020*/ 	.short	0x0001
        /*0022*/ 	.short	0x0008
        /*0024*/ 	.byte	0x00, 0xf5, 0x21, 0x00


	//----- nvinfo : EIATTR_KPARAM_INFO
	.align		4
.L_53:
        /*0028*/ 	.byte	0x04, 0x17
        /*002a*/ 	.short	(.L_55 - .L_54)
.L_54:
        /*002c*/ 	.word	0x00000000
        /*0030*/ 	.short	0x0000
        /*0032*/ 	.short	0x0000
        /*0034*/ 	.byte	0x00, 0xf5, 0x21, 0x00


	//----- nvinfo : EIATTR_SPARSE_MMA_MASK
	.align		4
.L_55:
        /*0038*/ 	.byte	0x03, 0x50
        /*003a*/ 	.short	0x0000


	//----- nvinfo : EIATTR_MAXREG_COUNT
	.align		4
        /*003c*/ 	.byte	0x03, 0x1b
        /*003e*/ 	.short	0x00ff


	//----- nvinfo : EIATTR_MERCURY_ISA_VERSION
	.align		4
        /*0040*/ 	.byte	0x03, 0x5f
        /*0042*/ 	.short	0x0101


	//----- nvinfo : EIATTR_VRC_CTA_INIT_COUNT
	.align		4
        /*0044*/ 	.byte	0x02, 0x4a
	.zero		1
	.zero		1


	//----- nvinfo : EIATTR_EXIT_INSTR_OFFSETS
	.align		4
        /*0048*/ 	.byte	0x04, 0x1c
        /*004a*/ 	.short	(.L_57 - .L_56)


	//   ....[0]....
.L_56:
        /*004c*/ 	.word	0x000001b0


	//----- nvinfo : EIATTR_CBANK_PARAM_SIZE
	.align		4
.L_57:
        /*0050*/ 	.byte	0x03, 0x19
        /*0052*/ 	.short	0x0014


	//----- nvinfo : EIATTR_PARAM_CBANK
	.align		4
        /*0054*/ 	.byte	0x04, 0x0a
        /*0056*/ 	.short	(.L_59 - .L_58)
	.align		4
.L_58:
        /*0058*/ 	.word	index@(.nv.constant0._Z16copy_to_borderedPiS_i)
        /*005c*/ 	.short	0x0380
        /*005e*/ 	.short	0x0014


	//----- nvinfo : EIATTR_SW_WAR
	.align		4
.L_59:
        /*0060*/ 	.byte	0x04, 0x36
        /*0062*/ 	.short	(.L_61 - .L_60)
.L_60:
        /*0064*/ 	.word	0x00000008
.L_61:


//--------------------- .nv.callgraph             --------------------------
	.section	.nv.callgraph,"",@"SHT_CUDA_CALLGRAPH"
	.align	4
	.sectionentsize	8
	.align		4
        /*0000*/ 	.word	0x00000000
	.align		4
        /*0004*/ 	.word	0xffffffff
	.align		4
        /*0008*/ 	.word	0x00000000
	.align		4
        /*000c*/ 	.word	0xfffffffe
	.align		4
        /*0010*/ 	.word	0x00000000
	.align		4
        /*0014*/ 	.word	0xfffffffd
	.align		4
        /*0018*/ 	.word	0x00000000
	.align		4
        /*001c*/ 	.word	0xfffffffc


//--------------------- .text._Z12compute_cellPiS_i --------------------------
	.section	.text._Z12compute_cellPiS_i,"ax",@progbits
	.align	128
        .global         _Z12compute_cellPiS_i
        .type           _Z12compute_cellPiS_i,@function
        .size           _Z12compute_cellPiS_i,(.L_x_5 - _Z12compute_cellPiS_i)
        .other          _Z12compute_cellPiS_i,@"STO_CUDA_ENTRY STV_DEFAULT"
_Z12compute_cellPiS_i:
.text._Z12compute_cellPiS_i:
[----:B------:R-:W-:Y:S01]  /*0000*/  LDC R1, c[0x0][0x37c] ;  /* 0x0000df00ff017b82 */ /* 0x000fe20000000800 */
[----:B------:R-:W0:Y:S07]  /*0010*/  S2R R9, SR_TID.X ;  /* 0x0000000000097919 */ /* 0x000e2e0000002100 */
[----:B------:R-:W0:Y:S01]  /*0020*/  LDC R0, c[0x0][0x360] ;  /* 0x0000d800ff007b82 */ /* 0x000e220000000800 */
[----:B------:R-:W1:Y:S01]  /*0030*/  LDCU UR9, c[0x0][0x390] ;  /* 0x00007200ff0977ac */ /* 0x000e620008000800 */
[----:B------:R-:W2:Y:S01]  /*0040*/  S2R R6, SR_TID.Y ;  /* 0x0000000000067919 */ /* 0x000ea20000002200 */
[----:B------:R-:W3:Y:S01]  /*0050*/  LDCU.64 UR4, c[0x0][0x358] ;  /* 0x00006b00ff0477ac */ /* 0x000ee20008000a00 */
[----:B------:R-:W4:Y:S04]  /*0060*/  S2R R11, SR_TID.Z ;  /* 0x00000000000b7919 */ /* 0x000f280000002300 */
[----:B------:R-:W0:Y:S08]  /*0070*/  S2UR UR6, SR_CTAID.X ;  /* 0x00000000000679c3 */ /* 0x000e300000002500 */
[----:B------:R-:W2:Y:S08]  /*0080*/  S2UR UR7, SR_CTAID.Y ;  /* 0x00000000000779c3 */ /* 0x000eb00000002600 */
[----:B------:R-:W2:Y:S08]  /*0090*/  LDC R3, c[0x0][0x364] ;  /* 0x0000d900ff037b82 */ /* 0x000eb00000000800 */
[----:B------:R-:W4:Y:S01]  /*00a0*/  S2UR UR8, SR_CTAID.Z ;  /* 0x00000000000879c3 */ /* 0x000f220000002700 */
[----:B0-----:R-:W-:-:S07]  /*00b0*/  IMAD R0, R0, UR6, R9 ;  /* 0x0000000600007c24 */ /* 0x001fce000f8e0209 */
[----:B------:R-:W4:Y:S08]  /*00c0*/  LDC R2, c[0x0][0x368] ;  /* 0x0000da00ff027b82 */ /* 0x000f300000000800 */
[----:B------:R-:W0:Y:S01]  /*00d0*/  LDC.64 R4, c[0x0][0x380] ;  /* 0x0000e000ff047b82 */ /* 0x000e220000000a00 */
[----:B--2---:R-:W-:-:S04]  /*00e0*/  IMAD R3, R3, UR7, R6 ;  /* 0x0000000703037c24 */ /* 0x004fc8000f8e0206 */
[----:B-1----:R-:W-:Y:S02]  /*00f0*/  IMAD R3, R0, UR9, R3 ;  /* 0x0000000900037c24 */ /* 0x002fe4000f8e0203 */
[----:B----4-:R-:W-:-:S04]  /*0100*/  IMAD R0, R2, UR8, R11 ;  /* 0x0000000802007c24 */ /* 0x010fc8000f8e020b */
[----:B------:R-:W-:-:S04]  /*0110*/  IMAD R0, R3, UR9, R0 ;  /* 0x0000000903007c24 */ /* 0x000fc8000f8e0200 */
[----:B0-----:R-:W-:-:S05]  /*0120*/  IMAD.WIDE R4, R0, 0x4, R4 ;  /* 0x0000000400047825 */ /* 0x001fca00078e0204 */
[----:B---3--:R-:W2:Y:S01]  /*0130*/  LDG.E R3, desc[UR4][R4.64] ;  /* 0x0000000404037981 */ /* 0x008ea2000c1e1900 */
[----:B------:R-:W-:Y:S01]  /*0140*/  MOV R2, 0x400 ;  /* 0x0000040000027802 */ /* 0x000fe20000000f00 */
[----:B------:R-:W-:Y:S01]  /*0150*/  BSSY.RECONVERGENT B0, `(.L_x_0) ;  /* 0x000003b000007945 */ /* 0x000fe20003800200 */
[----:B------:R-:W0:Y:S02]  /*0160*/  S2R R7, SR_CgaCtaId ;  /* 0x0000000000077919 */ /* 0x000e240000008800 */
[----:B0-----:R-:W-:-:S05]  /*0170*/  LEA R2, R7, R2, 0x18 ;  /* 0x0000000207027211 */ /* 0x001fca00078ec0ff */
[----:B------:R-:W-:-:S04]  /*0180*/  IMAD R2, R9, 0x220, R2 ;  /* 0x0000022009027824 */ /* 0x000fc800078e0202 */
[----:B------:R-:W-:-:S04]  /*0190*/  IMAD R2, R6, 0x88, R2 ;  /* 0x0000008806027824 */ /* 0x000fc800078e0202 */
[----:B------:R-:W-:-:S05]  /*01a0*/  IMAD R2, R11, 0x4, R2 ;  /* 0x000000040b027824 */ /* 0x000fca00078e0202 */
[----:B--2---:R-:W-:Y:S01]  /*01b0*/  STS [R2+0x2ac], R3 ;  /* 0x0002ac0302007388 */ /* 0x004fe20000000800 */
[----:B------:R-:W-:Y:S06]  /*01c0*/  BAR.SYNC.DEFER_BLOCKING 0x0 ;  /* 0x0000000000007b1d */ /* 0x000fec0000010000 */
[----:B------:R-:W-:Y:S04]  /*01d0*/  LDS R17, [R2] ;  /* 0x0000000002117984 */ /* 0x000fe80000000800 */
[----:B------:R-:W-:Y:S04]  /*01e0*/  LDS R18, [R2+0x4] ;  /* 0x0000040002127984 */ /* 0x000fe80000000800 */
[----:B------:R-:W0:Y:S04]  /*01f0*/  LDS R19, [R2+0x8] ;  /* 0x0000080002137984 */ /* 0x000e280000000800 */
[----:B------:R-:W-:Y:S04]  /*0200*/  LDS R20, [R2+0x88] ;  /* 0x0000880002147984 */ /* 0x000fe80000000800 */
[----:B------:R-:W1:Y:S04]  /*0210*/  LDS R21, [R2+0x8c] ;  /* 0x00008c0002157984 */ /* 0x000e680000000800 */
[----:B------:R-:W-:Y:S04]  /*0220*/  LDS R22, [R2+0x90] ;  /* 0x0000900002167984 */ /* 0x000fe80000000800 */
[----:B------:R-:W2:Y:S04]  /*0230*/  LDS R23, [R2+0x110] ;  /* 0x0001100002177984 */ /* 0x000ea80000000800 */
[----:B------:R-:W-:Y:S04]  /*0240*/  LDS R4, [R2+0x114] ;  /* 0x0001140002047984 */ /* 0x000fe80000000800 */
[----:B------:R-:W3:Y:S04]  /*0250*/  LDS R5, [R2+0x118] ;  /* 0x0001180002057984 */ /* 0x000ee80000000800 */
[----:B------:R-:W-:Y:S04]  /*0260*/  LDS R6, [R2+0x220] ;  /* 0x0002200002067984 */ /* 0x000fe80000000800 */
[----:B------:R-:W4:Y:S04]  /*0270*/  LDS R7, [R2+0x224] ;  /* 0x0002240002077984 */ /* 0x000f280000000800 */
[----:B------:R-:W-:Y:S04]  /*0280*/  LDS R8, [R2+0x228] ;  /* 0x0002280002087984 */ /* 0x000fe80000000800 */
[----:B------:R-:W5:Y:S01]  /*0290*/  LDS R9, [R2+0x2a8] ;  /* 0x0002a80002097984 */ /* 0x000f620000000800 */
[----:B0-----:R-:W-:-:S03]  /*02a0*/  IADD3 R19, PT, PT, R19, R18, R17 ;  /* 0x0000001213137210 */ /* 0x001fc60007ffe011 */
[----:B------:R-:W-:Y:S04]  /*02b0*/  LDS R3, [R2+0x2ac] ;  /* 0x0002ac0002037984 */ /* 0x000fe80000000800 */
[----:B------:R-:W0:Y:S01]  /*02c0*/  LDS R10, [R2+0x2b0] ;  /* 0x0002b000020a7984 */ /* 0x000e220000000800 */
[----:B-1----:R-:W-:-:S03]  /*02d0*/  IADD3 R21, PT, PT, R21, R20, R19 ;  /* 0x0000001415157210 */ /* 0x002fc60007ffe013 */
[----:B------:R-:W-:Y:S04]  /*02e0*/  LDS R11, [R2+0x330] ;  /* 0x00033000020b7984 */ /* 0x000fe80000000800 */
[----:B------:R-:W1:Y:S01]  /*02f0*/  LDS R12, [R2+0x334] ;  /* 0x00033400020c7984 */ /* 0x000e620000000800 */
[----:B--2---:R-:W-:-:S03]  /*0300*/  IADD3 R23, PT, PT, R23, R22, R21 ;  /* 0x0000001617177210 */ /* 0x004fc60007ffe015 */
[----:B------:R-:W-:Y:S04]  /*0310*/  LDS R13, [R2+0x338] ;  /* 0x00033800020d7984 */ /* 0x000fe80000000800 */
[----:B------:R-:W2:Y:S01]  /*0320*/  LDS R14, [R2+0x440] ;  /* 0x00044000020e7984 */ /* 0x000ea20000000800 */
[----:B---3--:R-:W-:-:S03]  /*0330*/  IADD3 R4, PT, PT, R5, R4, R23 ;  /* 0x0000000405047210 */ /* 0x008fc60007ffe017 */
[----:B------:R-:W-:Y:S04]  /*0340*/  LDS R15, [R2+0x444] ;  /* 0x00044400020f7984 */ /* 0x000fe80000000800 */
[----:B------:R-:W3:Y:S01]  /*0350*/  LDS R16, [R2+0x448] ;  /* 0x0004480002107984 */ /* 0x000ee20000000800 */
[----:B----4-:R-:W-:-:S03]  /*0360*/  IADD3 R4, PT, PT, R7, R6, R4 ;  /* 0x0000000607047210 */ /* 0x010fc60007ffe004 */
[----:B------:R-:W-:Y:S04]  /*0370*/  LDS R18, [R2+0x4c8] ;  /* 0x0004c80002127984 */ /* 0x000fe80000000800 */
[----:B------:R-:W4:Y:S01]  /*0380*/  LDS R17, [R2+0x4cc] ;  /* 0x0004cc0002117984 */ /* 0x000f220000000800 */
[----:B-----5:R-:W-:-:S03]  /*0390*/  IADD3 R4, PT, PT, R9, R8, R4 ;  /* 0x0000000809047210 */ /* 0x020fc60007ffe004 */
[----:B------:R-:W-:Y:S04]  /*03a0*/  LDS R19, [R2+0x4d0] ;  /* 0x0004d00002137984 */ /* 0x000fe80000000800 */
[----:B------:R-:W5:Y:S01]  /*03b0*/  LDS R20, [R2+0x550] ;  /* 0x0005500002147984 */ /* 0x000f620000000800 */
[----:B0-----:R-:W-:-:S03]  /*03c0*/  IADD3 R4, PT, PT, R10, R3, R4 ;  /* 0x000000030a047210 */ /* 0x001fc60007ffe004 */
[----:B------:R-:W-:Y:S04]  /*03d0*/  LDS R22, [R2+0x554] ;  /* 0x0005540002167984 */ /* 0x000fe80000000800 */
[----:B------:R-:W0:Y:S01]  /*03e0*/  LDS R21, [R2+0x558] ;  /* 0x0005580002157984 */ /* 0x000e220000000800 */
[----:B-1----:R-:W-:-:S04]  /*03f0*/  IADD3 R4, PT, PT, R12, R11, R4 ;  /* 0x0000000b0c047210 */ /* 0x002fc80007ffe004 */
[----:B--2---:R-:W-:-:S04]  /*0400*/  IADD3 R4, PT, PT, R14, R13, R4 ;  /* 0x0000000d0e047210 */ /* 0x004fc80007ffe004 */
[----:B---3--:R-:W-:-:S04]  /*0410*/  IADD3 R4, PT, PT, R16, R15, R4 ;  /* 0x0000000f10047210 */ /* 0x008fc80007ffe004 */
[----:B----4-:R-:W-:Y:S02]  /*0420*/  IADD3 R17, PT, PT, R17, R18, R4 ;  /* 0x0000001211117210 */ /* 0x010fe40007ffe004 */
[----:B------:R-:W1:Y:S02]  /*0430*/  LDC.64 R4, c[0x0][0x388] ;  /* 0x0000e200ff047b82 */ /* 0x000e640000000a00 */
[----:B-----5:R-:W-:-:S04]  /*0440*/  IADD3 R17, PT, PT, R20, R19, R17 ;  /* 0x0000001314117210 */ /* 0x020fc80007ffe011 */
[----:B0-----:R-:W-:-:S05]  /*0450*/  IADD3 R22, PT, PT, R21, R22, R17 ;  /* 0x0000001615167210 */ /* 0x001fca0007ffe011 */
[----:B------:R-:W-:-:S04]  /*0460*/  IMAD.IADD R22, R22, 0x1, -R3 ;  /* 0x0000000116167824 */ /* 0x000fc800078e0a03 */
[----:B------:R-:W-:Y:S02]  /*0470*/  VIADD R3, R22, 0xfffffffa ;  /* 0xfffffffa16037836 */ /* 0x000fe40000000000 */
[----:B-1----:R-:W-:Y:S01]  /*0480*/  IMAD.WIDE R4, R0, 0x4, R4 ;  /* 0x0000000400047825 */ /* 0x002fe200078e0204 */
[----:B------:R-:W-:Y:S02]  /*0490*/  BAR.SYNC.DEFER_BLOCKING 0x0 ;  /* 0x0000000000007b1d */ /* 0x000fe40000010000 */
[----:B------:R-:W-:Y:S01]  /*04a0*/  ISETP.GE.U32.AND P0, PT, R3, -0x2, PT ;  /* 0xfffffffe0300780c */ /* 0x000fe20003f06070 */
[----:B------:R-:W-:-:S12]  /*04b0*/  IMAD.MOV.U32 R3, RZ, RZ, RZ ;  /* 0x000000ffff037224 */ /* 0x000fd800078e00ff */
[----:B------:R-:W-:Y:S05]  /*04c0*/  @!P0 BRA `(.L_x_1) ;  /* 0x00000000000c8947 */ /* 0x000fea0003800000 */
[----:B------:R-:W-:Y:S01]  /*04d0*/  ISETP.NE.AND P0, PT, R22, 0x5, PT ;  /* 0x000000051600780c */ /* 0x000fe20003f05270 */
[----:B------:R-:W-:-:S12]  /*04e0*/  IMAD.MOV.U32 R3, RZ, RZ, 0x1 ;  /* 0x00000001ff037424 */ /* 0x000fd800078e00ff */
[----:B------:R0:W1:Y:S02]  /*04f0*/  @P0 LDS R3, [R2+0x2ac] ;  /* 0x0002ac0002030984 */ /* 0x0000640000000800 */
.L_x_1:
[----:B------:R-:W-:Y:S05]  /*0500*/  BSYNC.RECONVERGENT B0 ;  /* 0x0000000000007941 */ /* 0x000fea0003800200 */
.L_x_0:
[----:B------:R-:W-:Y:S06]  /*0510*/  BAR.SYNC.DEFER_BLOCKING 0x0 ;  /* 0x0000000000007b1d */ /* 0x000fec0000010000 */
[----:B-1----:R-:W-:Y:S01]  /*0520*/  STG.E desc[UR4][R4.64], R3 ;  /* 0x0000000304007986 */ /* 0x002fe2000c101904 */
[----:B------:R-:W-:Y:S05]  /*0530*/  EXIT ;  /* 0x000000000000794d */ /* 0x000fea0003800000 */
.L_x_2:
[----:B------:R-:W-:-:S00]  /*0540*/  BRA `(.L_x_2) ;  /* 0xfffffffc00fc7947 */ /* 0x000fc0000383ffff */
[----:B------:R-:W-:-:S00]  /*0550*/  NOP ;  /* 0x0000000000007918 */ /* 0x000fc00000000000 */
        /* <DEDUP_REMOVED lines=10> */
.L_x_5:


//--------------------- .text._Z11copy_to_rawPiS_i --------------------------
	.section	.text._Z11copy_to_rawPiS_i,"ax",@progbits
	.align	128
        .global         _Z11copy_to_rawPiS_i
        .type           _Z11copy_to_rawPiS_i,@function
        .size           _Z11copy_to_rawPiS_i,(.L_x_6 - _Z11copy_to_rawPiS_i)
        .other          _Z11copy_to_rawPiS_i,@"STO_CUDA_ENTRY STV_DEFAULT"
_Z11copy_to_rawPiS_i:
.text._Z11copy_to_rawPiS_i:
[----:B------:R-:W-:Y:S01]  /*0000*/  LDC R1, c[0x0][0x37c] ;  /* 0x0000df00ff017b82 */ /* 0x000fe20000000800 */
[----:B------:R-:W0:Y:S07]  /*0010*/  S2R R0, SR_TID.X ;  /* 0x0000000000007919 */ /* 0x000e2e0000002100 */
[----:B------:R-:W0:Y:S01]  /*0020*/  LDC R7, c[0x0][0x360] ;  /* 0x0000d800ff077b82 */ /* 0x000e220000000800 */
[----:B------:R-:W1:Y:S01]  /*0030*/  S2R R5, SR_TID.Y ;  /* 0x0000000000057919 */ /* 0x000e620000002200 */
[----:B------:R-:W2:Y:S06]  /*0040*/  S2R R9, SR_TID.Z ;  /* 0x0000000000097919 */ /* 0x000eac0000002300 */
[----:B------:R-:W0:Y:S08]  /*0050*/  S2UR UR4, SR_CTAID.X ;  /* 0x00000000000479c3 */ /* 0x000e300000002500 */
[----:B------:R-:W1:Y:S08]  /*0060*/  S2UR UR5, SR_CTAID.Y ;  /* 0x00000000000579c3 */ /* 0x000e700000002600 */
[----:B------:R-:W1:Y:S08]  /*0070*/  LDC R4, c[0x0][0x364] ;  /* 0x0000d900ff047b82 */ /* 0x000e700000000800 */
[----:B------:R-:W2:Y:S01]  /*0080*/  S2UR UR6, SR_CTAID.Z ;  /* 0x00000000000679c3 */ /* 0x000ea20000002700 */
[----:B0-----:R-:W-:-:S07]  /*0090*/  IMAD R7, R7, UR4, R0 ;  /* 0x0000000407077c24 */ /* 0x001fce000f8e0200 */
[----:B------:R-:W0:Y:S08]  /*00a0*/  LDC R8, c[0x0][0x390] ;  /* 0x0000e400ff087b82 */ /* 0x000e300000000800 */
[----:B------:R-:W2:Y:S01]  /*00b0*/  LDC R6, c[0x0][0x368] ;  /* 0x0000da00ff067b82 */ /* 0x000ea20000000800 */
[----:B-1----:R-:W-:Y:S01]  /*00c0*/  IMAD R4, R4, UR5, R5 ;  /* 0x0000000504047c24 */ /* 0x002fe2000f8e0205 */
[----:B------:R-:W1:Y:S06]  /*00d0*/  LDCU.64 UR4, c[0x0][0x358] ;  /* 0x00006b00ff0477ac */ /* 0x000e6c0008000a00 */
[----:B------:R-:W3:Y:S01]  /*00e0*/  LDC.64 R2, c[0x0][0x380] ;  /* 0x0000e000ff027b82 */ /* 0x000ee20000000a00 */
[----:B0-----:R-:W-:-:S02]  /*00f0*/  IMAD R0, R8, R8, RZ ;  /* 0x0000000808007224 */ /* 0x001fc400078e02ff */
[----:B--2---:R-:W-:Y:S02]  /*0100*/  IMAD R5, R6, UR6, R9 ;  /* 0x0000000606057c24 */ /* 0x004fe4000f8e0209 */
[----:B------:R-:W-:Y:S02]  /*0110*/  IMAD R6, R0, R7, R0 ;  /* 0x0000000700067224 */ /* 0x000fe400078e0200 */
[----:B------:R-:W-:-:S05]  /*0120*/  IMAD R9, R4, R8, R5 ;  /* 0x0000000804097224 */ /* 0x000fca00078e0205 */
[----:B------:R-:W-:-:S04]  /*0130*/  IADD3 R6, PT, PT, R6, R8, R9 ;  /* 0x0000000806067210 */ /* 0x000fc80007ffe009 */
[----:B------:R-:W-:-:S05]  /*0140*/  IADD3 R5, PT, PT, R6, 0x1, RZ ;  /* 0x0000000106057810 */ /* 0x000fca0007ffe0ff */
[----:B---3--:R-:W-:Y:S02]  /*0150*/  IMAD.WIDE R2, R5, 0x4, R2 ;  /* 0x0000000405027825 */ /* 0x008fe400078e0202 */
[----:B------:R-:W0:Y:S04]  /*0160*/  LDC.64 R4, c[0x0][0x388] ;  /* 0x0000e200ff047b82 */ /* 0x000e280000000a00 */
[----:B-1----:R-:W2:Y:S01]  /*0170*/  LDG.E R3, desc[UR4][R2.64] ;  /* 0x0000000402037981 */ /* 0x002ea2000c1e1900 */
[----:B------:R-:W-:-:S04]  /*0180*/  IMAD R7, R0, R7, R9 ;  /* 0x0000000700077224 */ /* 0x000fc800078e0209 */
[----:B0-----:R-:W-:-:S05]  /*0190*/  IMAD.WIDE R4, R7, 0x4, R4 ;  /* 0x0000000407047825 */ /* 0x001fca00078e0204 */
[----:B--2---:R-:W-:Y:S01]  /*01a0*/  STG.E desc[UR4][R4.64], R3 ;  /* 0x0000000304007986 */ /* 0x004fe2000c101904 */
[----:B------:R-:W-:Y:S05]  /*01b0*/  EXIT ;  /* 0x000000000000794d */ /* 0x000fea0003800000 */
.L_x_3:
        /* <DEDUP_REMOVED lines=12> */
.L_x_6:


//--------------------- .text._Z16copy_to_borderedPiS_i --------------------------
	.section	.text._Z16copy_to_borderedPiS_i,"ax",@progbits
	.align	128
        .global         _Z16copy_to_borderedPiS_i
        .type           _Z16copy_to_borderedPiS_i,@function
        .size           _Z16copy_to_borderedPiS_i,(.L_x_7 - _Z16copy_to_borderedPiS_i)
        .other          _Z16copy_to_borderedPiS_i,@"STO_CUDA_ENTRY STV_DEFAULT"
_Z16copy_to_borderedPiS_i:
.text._Z16copy_to_borderedPiS_i:
[----:B------:R-:W-:Y:S01]  /*0000*/  LDC R1, c[0x0][0x37c] ;  /* 0x0000df00ff017b82 */ /* 0x000fe20000000800 */
[----:B------:R-:W0:Y:S07]  /*0010*/  S2R R5, SR_TID.Y ;  /* 0x0000000000057919 */ /* 0x000e2e0000002200 */
[----:B------:R-:W1:Y:S01]  /*0020*/  LDC R7, c[0x0][0x360] ;  /* 0x0000d800ff077b82 */ /* 0x000e620000000800 */
[----:B------:R-:W2:Y:S01]  /*0030*/  S2R R9, SR_TID.Z ;  /* 0x0000000000097919 */ /* 0x000ea20000002300 */
[----:B------:R-:W1:Y:S06]  /*0040*/  S2R R4, SR_TID.X ;  /* 0x0000000000047919 */ /* 0x000e6c0000002100 */
[----:B------:R-:W0:Y:S08]  /*0050*/  S2UR UR4, SR_CTAID.Y ;  /* 0x00000000000479c3 */ /* 0x000e300000002600 */
[----:B------:R-:W0:Y:S08]  /*0060*/  LDC R0, c[0x0][0x364] ;  /* 0x0000d900ff007b82 */ /* 0x000e300000000800 */
[----:B------:R-:W2:Y:S08]  /*0070*/  S2UR UR5, SR_CTAID.Z ;  /* 0x00000000000579c3 */ /* 0x000eb00000002700 */
[----:B------:R-:W2:Y:S08]  /*0080*/  LDC R6, c[0x0][0x368] ;  /* 0x0000da00ff067b82 */ /* 0x000eb00000000800 */
[----:B------:R-:W3:Y:S01]  /*0090*/  LDC R8, c[0x0][0x390] ;  /* 0x0000e400ff087b82 */ /* 0x000ee20000000800 */
[----:B0-----:R-:W-:-:S07]  /*00a0*/  IMAD R0, R0, UR4, R5 ;  /* 0x0000000400007c24 */ /* 0x001fce000f8e0205 */
[----:B------:R-:W1:Y:S08]  /*00b0*/  S2UR UR6, SR_CTAID.X ;  /* 0x00000000000679c3 */ /* 0x000e700000002500 */
[----:B------:R-:W0:Y:S01]  /*00c0*/  LDC.64 R2, c[0x0][0x380] ;  /* 0x0000e000ff027b82 */ /* 0x000e220000000a00 */
[----:B--2---:R-:W-:Y:S01]  /*00d0*/  IMAD R5, R6, UR5, R9 ;  /* 0x0000000506057c24 */ /* 0x004fe2000f8e0209 */
[----:B------:R-:W2:Y:S03]  /*00e0*/  LDCU.64 UR4, c[0x0][0x358] ;  /* 0x00006b00ff0477ac */ /* 0x000ea60008000a00 */
[----:B---3--:R-:W-:-:S02]  /*00f0*/  IMAD R6, R0, R8, R5 ;  /* 0x0000000800067224 */ /* 0x008fc400078e0205 */
[----:B------:R-:W-:Y:S02]  /*0100*/  IMAD R0, R8, R8, RZ ;  /* 0x0000000808007224 */ /* 0x000fe400078e02ff */
[----:B-1----:R-:W-:-:S04]  /*0110*/  IMAD R7, R7, UR6, R4 ;  /* 0x0000000607077c24 */ /* 0x002fc8000f8e0204 */
[----:B------:R-:W-:-:S04]  /*0120*/  IMAD R5, R0, R7, R6 ;  /* 0x0000000700057224 */ /* 0x000fc800078e0206 */
[----:B0-----:R-:W-:Y:S02]  /*0130*/  IMAD.WIDE R2, R5, 0x4, R2 ;  /* 0x0000000405027825 */ /* 0x001fe400078e0202 */
[----:B------:R-:W0:Y:S04]  /*0140*/  LDC.64 R4, c[0x0][0x388] ;  /* 0x0000e200ff047b82 */ /* 0x000e280000000a00 */
[----:B--2---:R-:W2:Y:S01]  /*0150*/  LDG.E R3, desc[UR4][R2.64] ;  /* 0x0000000402037981 */ /* 0x004ea2000c1e1900 */
[----:B------:R-:W-:-:S05]  /*0160*/  IMAD R7, R0, R7, R0 ;  /* 0x0000000700077224 */ /* 0x000fca00078e0200 */
[----:B------:R-:W-:-:S04]  /*0170*/  IADD3 R7, PT, PT, R7, R8, R6 ;  /* 0x0000000807077210 */ /* 0x000fc80007ffe006 */
[----:B------:R-:W-:-:S05]  /*0180*/  IADD3 R7, PT, PT, R7, 0x1, RZ ;  /* 0x0000000107077810 */ /* 0x000fca0007ffe0ff */
[----:B0-----:R-:W-:-:S05]  /*0190*/  IMAD.WIDE R4, R7, 0x4, R4 ;  /* 0x0000000407047825 */ /* 0x001fca00078e0204 */
[----:B--2---:R-:W-:Y:S01]  /*01a0*/  STG.E desc[UR4][R4.64], R3 ;  /* 0x0000000304007986 */ /* 0x004fe2000c101904 */
[----:B------:R-:W-:Y:S05]  /*01b0*/  EXIT ;  /* 0x000000000000794d */ /* 0x000fea0003800000 */
.L_x_4:
        /* <DEDUP_REMOVED lines=12> */
.L_x_7:


//--------------------- .nv.shared._Z12compute_cellPiS_i --------------------------
	.section	.nv.shared._Z12compute_cellPiS_i,"aw",@nobits
	.sectionflags	@""
	.align	4
.nv.shared._Z12compute_cellPiS_i:
	.zero		3200


//--------------------- .nv.shared.reserved.0     --------------------------
	.section	.nv.shared.reserved.0,"aw",@nobits
	.weak		__nv_reservedSMEM_offset_0_alias
	.size		__nv_reservedSMEM_offset_0_alias, 0, 64
	.other		__nv_reservedSMEM_offset_0_alias,@"STO_CUDA_RESERVED_SHARED STV_DEFAULT"
__nv_reservedSMEM_offset_0_alias:
	.zero		0
	.zero		64


//--------------------- .nv.constant0._Z12compute_cellPiS_i --------------------------
	.section	.nv.constant0._Z12compute_cellPiS_i,"a",@progbits
	.sectionflags	@""
	.align	4
.nv.constant0._Z12compute_cellPiS_i:
	.zero		916


//--------------------- .nv.constant0._Z11copy_to_rawPiS_i --------------------------
	.section	.nv.constant0._Z11copy_to_rawPiS_i,"a",@progbits
	.sectionflags	@""
	.align	4
.nv.constant0._Z11copy_to_rawPiS_i:
	.zero		916


//--------------------- .nv.constant0._Z16copy_to_borderedPiS_i --------------------------
	.section	.nv.constant0._Z16copy_to_borderedPiS_i,"a",@progbits
	.sectionflags	@""
	.align	4
.nv.constant0._Z16copy_to_borderedPiS_i:
	.zero		916


//--------------------- SYMBOLS --------------------------

	.type		.nv.reservedSmem.offset0,@object
	.size		.nv.reservedSmem.offset0,0x4
	.type		.nv.reservedSmem.cap,@object
	.size		.nv.reservedSmem.cap,0x4
